//
// Generated by NVIDIA NVVM Compiler
//
// Compiler Build ID: CL-36424714
// Cuda compilation tools, release 13.0, V13.0.88
// Based on NVVM 20.0.0
//

.version 9.0
.target sm_100
.address_size 64

	// .globl	_Z10gpu_kernelI6DoubleEvPfT_

.visible .entry _Z10gpu_kernelI6DoubleEvPfT_(
	.param .u64 .ptr .align 1 _Z10gpu_kernelI6DoubleEvPfT__param_0,
	.param .align 1 .b8 _Z10gpu_kernelI6DoubleEvPfT__param_1[1]
)
{
	.reg .b32 	%r<2>;
	.reg .b32 	%f<3>;
	.reg .b64 	%rd<5>;

	ld.param.u64 	%rd1, [_Z10gpu_kernelI6DoubleEvPfT__param_0];
	cvta.to.global.u64 	%rd2, %rd1;
	mov.u32 	%r1, %tid.x;
	mul.wide.u32 	%rd3, %r1, 4;
	add.s64 	%rd4, %rd2, %rd3;
	ld.global.f32 	%f1, [%rd4];
	add.f32 	%f2, %f1, %f1;
	st.global.f32 	[%rd4], %f2;
	ret;

}


// ===== COMPILED SASS (sm_100) =====

	.target	sm_100

	.elftype	@"ET_EXEC"


//--------------------- .note.nv.tkinfo           --------------------------
	.section	.note.nv.tkinfo,"",@"SHT_NOTE"
	.sectionflags	@"SHF_NOTE_NV_TKINFO"
	.tkinfo
        /*0018*/ 	.word	0x00000002
        /*0030*/ 	.string	""
        /*0030*/ 	.string	"ptxas"
        /*0030*/ 	.string	"Cuda compilation tools, release 13.0, V13.0.88"
        /*0030*/ 	.string	"Build cuda_13.0.r13.0/compiler.36424714_0"
        /*0030*/ 	.string	"-arch sm_100 -m 64 "



//--------------------- .note.nv.cuinfo           --------------------------
	.section	.note.nv.cuinfo,"",@"SHT_NOTE"
	.sectionflags	@"SHF_NOTE_NV_CUINFO"
        /*0018*/ 	.short	0x0002
        /*001a*/ 	.short	0x0064
        /*001c*/ 	.short	0x0082
	.zero		2


//--------------------- .nv.info                  --------------------------
	.section	.nv.info,"",@"SHT_CUDA_INFO"
	.align	4


	//----- nvinfo : EIATTR_REGCOUNT
	.align		4
        /*0000*/ 	.byte	0x04, 0x2f
        /*0002*/ 	.short	(.L_1 - .L_0)
	.align		4
.L_0:
        /*0004*/ 	.word	index@(_Z10gpu_kernelI6DoubleEvPfT_)
        /*0008*/ 	.word	0x00000008


	//----- nvinfo : EIATTR_FRAME_SIZE
	.align		4
.L_1:
        /*000c*/ 	.byte	0x04, 0x11
        /*000e*/ 	.short	(.L_3 - .L_2)
	.align		4
.L_2:
        /*0010*/ 	.word	index@(_Z10gpu_kernelI6DoubleEvPfT_)
        /*0014*/ 	.word	0x00000000


	//----- nvinfo : EIATTR_MIN_STACK_SIZE
	.align		4
.L_3:
        /*0018*/ 	.byte	0x04, 0x12
        /*001a*/ 	.short	(.L_5 - .L_4)
	.align		4
.L_4:
        /*001c*/ 	.word	index@(_Z10gpu_kernelI6DoubleEvPfT_)
        /*0020*/ 	.word	0x00000000
.L_5:


//--------------------- .nv.compat                --------------------------
	.section	.nv.compat,"",@"SHT_CUDA_COMPAT_INFO"
	.align	4
        /*0000*/ 	.byte	0x02, 0x09, 0x00, 0x00, 0x02, 0x02, 0x01, 0x00, 0x02, 0x05, 0x05, 0x00, 0x03, 0x07, 0x01, 0x01
        /*0010*/ 	.byte	0x02, 0x03, 0x00, 0x00, 0x02, 0x06, 0x01, 0x00, 0x04, 0x0b, 0x08, 0x00, 0x09, 0x00, 0x00, 0x00
        /*0020*/ 	.byte	0x00, 0x00, 0x00, 0x00


//--------------------- .nv.info._Z10gpu_kernelI6DoubleEvPfT_ --------------------------
	.section	.nv.info._Z10gpu_kernelI6DoubleEvPfT_,"",@"SHT_CUDA_INFO"
	.sectionflags	@""
	.align	4


	//----- nvinfo : EIATTR_CUDA_API_VERSION
	.align		4
        /*0000*/ 	.byte	0x04, 0x37
        /*0002*/ 	.short	(.L_7 - .L_6)
.L_6:
        /*0004*/ 	.word	0x00000082


	//----- nvinfo : EIATTR_KPARAM_INFO
	.align		4
.L_7:
        /*0008*/ 	.byte	0x04, 0x17
        /*000a*/ 	.short	(.L_9 - .L_8)
.L_8:
        /*000c*/ 	.word	0x00000000
        /*0010*/ 	.short	0x0001
        /*0012*/ 	.short	0x0008
        /*0014*/ 	.byte	0x00, 0xf0, 0x05, 0x00


	//----- nvinfo : EIATTR_KPARAM_INFO
	.align		4
.L_9:
        /*0018*/ 	.byte	0x04, 0x17
        /*001a*/ 	.short	(.L_11 - .L_10)
.L_10:
        /*001c*/ 	.word	0x00000000
        /*0020*/ 	.short	0x0000
        /*0022*/ 	.short	0x0000
        /*0024*/ 	.byte	0x00, 0xf5, 0x21, 0x00


	//----- nvinfo : EIATTR_SPARSE_MMA_MASK
	.align		4
.L_11:
        /*0028*/ 	.byte	0x03, 0x50
        /*002a*/ 	.short	0x0000


	//----- nvinfo : EIATTR_MAXREG_COUNT
	.align		4
        /*002c*/ 	.byte	0x03, 0x1b
        /*002e*/ 	.short	0x00ff


	//----- nvinfo : EIATTR_MERCURY_ISA_VERSION
	.align		4
        /*0030*/ 	.byte	0x03, 0x5f
        /*0032*/ 	.short	0x0101


	//----- nvinfo : EIATTR_VRC_CTA_INIT_COUNT
	.align		4
        /*0034*/ 	.byte	0x02, 0x4a
	.zero		1
	.zero		1


	//----- nvinfo : EIATTR_EXIT_INSTR_OFFSETS
	.align		4
        /*0038*/ 	.byte	0x04, 0x1c
        /*003a*/ 	.short	(.L_13 - .L_12)


	//   ....[0]....
.L_12:
        /*003c*/ 	.word	0x00000080


	//----- nvinfo : EIATTR_CBANK_PARAM_SIZE
	.align		4
.L_13:
        /*0040*/ 	.byte	0x03, 0x19
        /*0042*/ 	.short	0x0009


	//----- nvinfo : EIATTR_PARAM_CBANK
	.align		4
        /*0044*/ 	.byte	0x04, 0x0a
        /*0046*/ 	.short	(.L_15 - .L_14)
	.align		4
.L_14:
        /*0048*/ 	.word	index@(.nv.constant0._Z10gpu_kernelI6DoubleEvPfT_)
        /*004c*/ 	.short	0x0380
        /*004e*/ 	.short	0x0009


	//----- nvinfo : EIATTR_SW_WAR
	.align		4
.L_15:
        /*0050*/ 	.byte	0x04, 0x36
        /*0052*/ 	.short	(.L_17 - .L_16)
.L_16:
        /*0054*/ 	.word	0x00000008
.L_17:


//--------------------- .nv.callgraph             --------------------------
	.section	.nv.callgraph,"",@"SHT_CUDA_CALLGRAPH"
	.align	4
	.sectionentsize	8
	.align		4
        /*0000*/ 	.word	0x00000000
	.align		4
        /*0004*/ 	.word	0xffffffff
	.align		4
        /*0008*/ 	.word	0x00000000
	.align		4
        /*000c*/ 	.word	0xfffffffe
	.align		4
        /*0010*/ 	.word	0x00000000
	.align		4
        /*0014*/ 	.word	0xfffffffd
	.align		4
        /*0018*/ 	.word	0x00000000
	.align		4
        /*001c*/ 	.word	0xfffffffc


//--------------------- .text._Z10gpu_kernelI6DoubleEvPfT_ --------------------------
	.section	.text._Z10gpu_kernelI6DoubleEvPfT_,"ax",@progbits
	.align	128
        .global         _Z10gpu_kernelI6DoubleEvPfT_
        .type           _Z10gpu_kernelI6DoubleEvPfT_,@function
        .size           _Z10gpu_kernelI6DoubleEvPfT_,(.L_x_1 - _Z10gpu_kernelI6DoubleEvPfT_)
        .other          _Z10gpu_kernelI6DoubleEvPfT_,@"STO_CUDA_ENTRY STV_DEFAULT"
_Z10gpu_kernelI6DoubleEvPfT_:
.text._Z10gpu_kernelI6DoubleEvPfT_:
[----:B------:R-:W-:Y:S01]  /*0000*/  LDC R1, c[0x0][0x37c] ;  /* 0x0000df00ff017b82 */ /* 0x000fe20000000800 */
[----:B------:R-:W0:Y:S07]  /*0010*/  S2R R5, SR_TID.X ;  /* 0x0000000000057919 */ /* 0x000e2e0000002100 */
[----:B------:R-:W0:Y:S01]  /*0020*/  LDC.64 R2, c[0x0][0x380] ;  /* 0x0000e000ff027b82 */ /* 0x000e220000000a00 */
[----:B------:R-:W1:Y:S01]  /*0030*/  LDCU.64 UR4, c[0x0][0x358] ;  /* 0x00006b00ff0477ac */ /* 0x000e620008000a00 */
[----:B0-----:R-:W-:-:S05]  /*0040*/  IMAD.WIDE.U32 R2, R5, 0x4, R2 ;  /* 0x0000000405027825 */ /* 0x001fca00078e0002 */
[----:B-1----:R-:W2:Y:S02]  /*0050*/  LDG.E R0, desc[UR4][R2.64] ;  /* 0x0000000402007981 */ /* 0x002ea4000c1e1900 */
[----:B--2---:R-:W-:-:S05]  /*0060*/  FADD R5, R0, R0 ;  /* 0x0000000000057221 */ /* 0x004fca0000000000 */
[----:B------:R-:W-:Y:S01]  /*0070*/  STG.E desc[UR4][R2.64], R5 ;  /* 0x0000000502007986 */ /* 0x000fe2000c101904 */
[----:B------:R-:W-:Y:S05]  /*0080*/  EXIT ;  /* 0x000000000000794d */ /* 0x000fea0003800000 */
.L_x_0:
[----:B------:R-:W-:-:S00]  /*0090*/  BRA `(.L_x_0) ;  /* 0xfffffffc00fc7947 */ /* 0x000fc0000383ffff */
[----:B------:R-:W-:-:S00]  /*00a0*/  NOP ;  /* 0x0000000000007918 */ /* 0x000fc00000000000 */
        /* <DEDUP_REMOVED lines=13> */
.L_x_1:


//--------------------- .nv.shared.reserved.0     --------------------------
	.section	.nv.shared.reserved.0,"aw",@nobits
	.weak		__nv_reservedSMEM_offset_0_alias
	.size		__nv_reservedSMEM_offset_0_alias, 0, 64
	.other		__nv_reservedSMEM_offset_0_alias,@"STO_CUDA_RESERVED_SHARED STV_DEFAULT"
__nv_reservedSMEM_offset_0_alias:
	.zero		0
	.zero		64


//--------------------- .nv.constant0._Z10gpu_kernelI6DoubleEvPfT_ --------------------------
	.section	.nv.constant0._Z10gpu_kernelI6DoubleEvPfT_,"a",@progbits
	.sectionflags	@""
	.align	4
.nv.constant0._Z10gpu_kernelI6DoubleEvPfT_:
	.zero		905


//--------------------- SYMBOLS --------------------------

	.type		.nv.reservedSmem.offset0,@object
	.size		.nv.reservedSmem.offset0,0x4
